	.headerflags	@"EF_CUDA_TEXMODE_UNIFIED EF_CUDA_64BIT_ADDRESS EF_CUDA_ACCELERATORS EF_CUDA_SM90 EF_CUDA_VIRTUAL_SM(EF_CUDA_SM90)"
	.elftype	@"ET_EXEC"


//--------------------- .nv.info                  --------------------------
	.section	.nv.info,"",@"SHT_CUDA_INFO"
	.align	4


	//----- nvinfo : EIATTR_REGCOUNT
	.align		4
        /*0000*/ 	.byte	0x04, 0x2f
        /*0002*/ 	.short	(.L_3 - .L_2)
	.align		4
.L_2:
        /*0004*/ 	.word	index@(triton_poi_fused__native_batch_norm_legit_no_training_0)
        /*0008*/ 	.word	0x00000016


	//----- nvinfo : EIATTR_MIN_STACK_SIZE
	.align		4
.L_3:
        /*000c*/ 	.byte	0x04, 0x12
        /*000e*/ 	.short	(.L_5 - .L_4)
	.align		4
.L_4:
        /*0010*/ 	.word	index@(triton_poi_fused__native_batch_norm_legit_no_training_0)
        /*0014*/ 	.word	0x00000000


	//----- nvinfo : EIATTR_FRAME_SIZE
	.align		4
.L_5:
        /*0018*/ 	.byte	0x04, 0x11
        /*001a*/ 	.short	(.L_7 - .L_6)
	.align		4
.L_6:
        /*001c*/ 	.word	index@(triton_poi_fused__native_batch_norm_legit_no_training_0)
        /*0020*/ 	.word	0x00000000


	//----- nvinfo : EIATTR_MIN_STACK_SIZE
	.align		4
.L_7:
        /*0024*/ 	.byte	0x04, 0x12
        /*0026*/ 	.short	(.L_9 - .L_8)
	.align		4
.L_8:
        /*0028*/ 	.word	index@(triton_poi_fused__native_batch_norm_legit_no_training_0)
        /*002c*/ 	.word	0x00000000
.L_9:


//--------------------- .nv.info.triton_poi_fused__native_batch_norm_legit_no_training_0 --------------------------
	.section	.nv.info.triton_poi_fused__native_batch_norm_legit_no_training_0,"",@"SHT_CUDA_INFO"
	.sectionflags	@""
	.align	4


	//----- nvinfo : EIATTR_CUDA_API_VERSION
	.align		4
        /*0000*/ 	.byte	0x04, 0x37
        /*0002*/ 	.short	(.L_11 - .L_10)
.L_10:
        /*0004*/ 	.word	0x0000007c


	//----- nvinfo : EIATTR_KPARAM_INFO
	.align		4
.L_11:
        /*0008*/ 	.byte	0x04, 0x17
        /*000a*/ 	.short	(.L_13 - .L_12)
.L_12:
        /*000c*/ 	.word	0x00000000
        /*0010*/ 	.short	0x0006
        /*0012*/ 	.short	0x0030
        /*0014*/ 	.byte	0x00, 0xf0, 0x11, 0x00


	//----- nvinfo : EIATTR_KPARAM_INFO
	.align		4
.L_13:
        /*0018*/ 	.byte	0x04, 0x17
        /*001a*/ 	.short	(.L_15 - .L_14)
.L_14:
        /*001c*/ 	.word	0x00000000
        /*0020*/ 	.short	0x0005
        /*0022*/ 	.short	0x0028
        /*0024*/ 	.byte	0x00, 0xf4, 0x21, 0x00


	//----- nvinfo : EIATTR_KPARAM_INFO
	.align		4
.L_15:
        /*0028*/ 	.byte	0x04, 0x17
        /*002a*/ 	.short	(.L_17 - .L_16)
.L_16:
        /*002c*/ 	.word	0x00000000
        /*0030*/ 	.short	0x0004
        /*0032*/ 	.short	0x0020
        /*0034*/ 	.byte	0x00, 0xf4, 0x21, 0x00


	//----- nvinfo : EIATTR_KPARAM_INFO
	.align		4
.L_17:
        /*0038*/ 	.byte	0x04, 0x17
        /*003a*/ 	.short	(.L_19 - .L_18)
.L_18:
        /*003c*/ 	.word	0x00000000
        /*0040*/ 	.short	0x0003
        /*0042*/ 	.short	0x0018
        /*0044*/ 	.byte	0x00, 0xf4, 0x21, 0x00


	//----- nvinfo : EIATTR_KPARAM_INFO
	.align		4
.L_19:
        /*0048*/ 	.byte	0x04, 0x17
        /*004a*/ 	.short	(.L_21 - .L_20)
.L_20:
        /*004c*/ 	.word	0x00000000
        /*0050*/ 	.short	0x0002
        /*0052*/ 	.short	0x0010
        /*0054*/ 	.byte	0x00, 0xf4, 0x21, 0x00


	//----- nvinfo : EIATTR_KPARAM_INFO
	.align		4
.L_21:
        /*0058*/ 	.byte	0x04, 0x17
        /*005a*/ 	.short	(.L_23 - .L_22)
.L_22:
        /*005c*/ 	.word	0x00000000
        /*0060*/ 	.short	0x0001
        /*0062*/ 	.short	0x0008
        /*0064*/ 	.byte	0x00, 0xf4, 0x21, 0x00


	//----- nvinfo : EIATTR_KPARAM_INFO
	.align		4
.L_23:
        /*0068*/ 	.byte	0x04, 0x17
        /*006a*/ 	.short	(.L_25 - .L_24)
.L_24:
        /*006c*/ 	.word	0x00000000
        /*0070*/ 	.short	0x0000
        /*0072*/ 	.short	0x0000
        /*0074*/ 	.byte	0x00, 0xf4, 0x21, 0x00


	//----- nvinfo : EIATTR_SPARSE_MMA_MASK
	.align		4
.L_25:
        /*0078*/ 	.byte	0x03, 0x50
        /*007a*/ 	.short	0x0000


	//----- nvinfo : EIATTR_MAXREG_COUNT
	.align		4
        /*007c*/ 	.byte	0x03, 0x1b
        /*007e*/ 	.short	0x00ff


	//----- nvinfo : EIATTR_EXIT_INSTR_OFFSETS
	.align		4
        /*0080*/ 	.byte	0x04, 0x1c
        /*0082*/ 	.short	(.L_27 - .L_26)


	//   ....[0]....
.L_26:
        /*0084*/ 	.word	0x000003e0


	//   ....[1]....
        /*0088*/ 	.word	0x00000400


	//----- nvinfo : EIATTR_REQNTID
	.align		4
.L_27:
        /*008c*/ 	.byte	0x04, 0x10
        /*008e*/ 	.short	(.L_29 - .L_28)
.L_28:
        /*0090*/ 	.word	0x00000080
        /*0094*/ 	.word	0x00000001
        /*0098*/ 	.word	0x00000001


	//----- nvinfo : EIATTR_CBANK_PARAM_SIZE
	.align		4
.L_29:
        /*009c*/ 	.byte	0x03, 0x19
        /*009e*/ 	.short	0x0034


	//----- nvinfo : EIATTR_PARAM_CBANK
	.align		4
        /*00a0*/ 	.byte	0x04, 0x0a
        /*00a2*/ 	.short	(.L_31 - .L_30)
	.align		4
.L_30:
        /*00a4*/ 	.word	index@(.nv.constant0.triton_poi_fused__native_batch_norm_legit_no_training_0)
        /*00a8*/ 	.short	0x0210
        /*00aa*/ 	.short	0x0034


	//----- nvinfo : EIATTR_SW_WAR
	.align		4
.L_31:
        /*00ac*/ 	.byte	0x04, 0x36
        /*00ae*/ 	.short	(.L_33 - .L_32)
.L_32:
        /*00b0*/ 	.word	0x00000008
.L_33:


//--------------------- .nv.callgraph             --------------------------
	.section	.nv.callgraph,"",@"SHT_CUDA_CALLGRAPH"
	.align	4
	.sectionentsize	8
	.align		4
        /*0000*/ 	.word	0x00000000
	.align		4
        /*0004*/ 	.word	0xffffffff
	.align		4
        /*0008*/ 	.word	0x00000000
	.align		4
        /*000c*/ 	.word	0xfffffffe
	.align		4
        /*0010*/ 	.word	0x00000000
	.align		4
        /*0014*/ 	.word	0xfffffffd
	.align		4
        /*0018*/ 	.word	0x00000000
	.align		4
        /*001c*/ 	.word	0xfffffffc


//--------------------- .nv.constant4             --------------------------
	.section	.nv.constant4,"a",@progbits
	.align	8
	.align		8
.nv.constant4:
        /*0000*/ 	.dword	_$_str
	.align		8
        /*0008*/ 	.dword	_$_str_$_2


//--------------------- .text.triton_poi_fused__native_batch_norm_legit_no_training_0 --------------------------
	.section	.text.triton_poi_fused__native_batch_norm_legit_no_training_0,"ax",@progbits
	.align	128
        .global         triton_poi_fused__native_batch_norm_legit_no_training_0
        .type           triton_poi_fused__native_batch_norm_legit_no_training_0,@function
        .size           triton_poi_fused__native_batch_norm_legit_no_training_0,(.L_x_1 - triton_poi_fused__native_batch_norm_legit_no_training_0)
        .other          triton_poi_fused__native_batch_norm_legit_no_training_0,@"STO_CUDA_ENTRY STV_DEFAULT"
triton_poi_fused__native_batch_norm_legit_no_training_0:
.text.triton_poi_fused__native_batch_norm_legit_no_training_0:
[----:B------:R-:W0:Y:S01]  /*0000*/  LDC R1, c[0x0][0x28] ;  /* 0x00000a00ff017b82 */ /* 0x000e220000000800 */
[----:B------:R-:W1:Y:S07]  /*0010*/  S2R R0, SR_TID.X ;  /* 0x0000000000007919 */ /* 0x000e6e0000002100 */
[----:B------:R-:W2:Y:S01]  /*0020*/  LDC.64 R8, c[0x0][0x220] ;  /* 0x00008800ff087b82 */ /* 0x000ea20000000a00 */
[----:B------:R-:W-:Y:S01]  /*0030*/  ULDC.64 UR4, c[0x0][0x208] ;  /* 0x0000820000047ab9 */ /* 0x000fe20000000a00 */
[----:B------:R-:W3:Y:S06]  /*0040*/  S2R R5, SR_CTAID.X ;  /* 0x0000000000057919 */ /* 0x000eec0000002500 */
[----:B------:R-:W4:Y:S08]  /*0050*/  LDC.64 R12, c[0x0][0x210] ;  /* 0x00008400ff0c7b82 */ /* 0x000f300000000a00 */
[----:B------:R-:W5:Y:S08]  /*0060*/  LDC.64 R14, c[0x0][0x218] ;  /* 0x00008600ff0e7b82 */ /* 0x000f700000000a00 */
[----:B------:R-:W5:Y:S01]  /*0070*/  LDC.64 R16, c[0x0][0x228] ;  /* 0x00008a00ff107b82 */ /* 0x000f620000000a00 */
[----:B-1----:R-:W-:-:S07]  /*0080*/  SHF.L.U32 R0, R0, 0x1, RZ ;  /* 0x0000000100007819 */ /* 0x002fce00000006ff */
[----:B------:R-:W1:Y:S01]  /*0090*/  LDC.64 R18, c[0x0][0x230] ;  /* 0x00008c00ff127b82 */ /* 0x000e620000000a00 */
[----:B---3--:R-:W-:Y:S02]  /*00a0*/  SHF.R.S32.HI R3, RZ, 0x17, R5 ;  /* 0x00000017ff037819 */ /* 0x008fe40000011405 */
[----:B------:R-:W-:Y:S02]  /*00b0*/  LOP3.LUT R0, R0, 0xfe, RZ, 0xc0, !PT ;  /* 0x000000fe00007812 */ /* 0x000fe400078ec0ff */
[----:B------:R-:W-:Y:S02]  /*00c0*/  SGXT R3, R3, 0x1 ;  /* 0x000000010303781a */ /* 0x000fe40000000200 */
[----:B------:R-:W-:-:S04]  /*00d0*/  LEA R0, R5, R0, 0x8 ;  /* 0x0000000005007211 */ /* 0x000fc800078e40ff */
[----:B------:R-:W-:Y:S02]  /*00e0*/  LEA.HI R3, R3, R0, RZ, 0x9 ;  /* 0x0000000003037211 */ /* 0x000fe400078f48ff */
[----:B------:R-:W-:Y:S02]  /*00f0*/  ISETP.GE.AND P4, PT, R0, 0x800, PT ;  /* 0x000008000000780c */ /* 0x000fe40003f86270 */
[----:B------:R-:W-:-:S04]  /*0100*/  LOP3.LUT R3, R3, 0xfffffe00, RZ, 0xc0, !PT ;  /* 0xfffffe0003037812 */ /* 0x000fc800078ec0ff */
[----:B------:R-:W-:Y:S02]  /*0110*/  IADD3 R11, R0, -R3, RZ ;  /* 0x80000003000b7210 */ /* 0x000fe40007ffe0ff */
[----:B------:R-:W-:-:S03]  /*0120*/  CS2R R2, SRZ ;  /* 0x0000000000027805 */ /* 0x000fc6000001ff00 */
[----:B--2---:R-:W-:-:S05]  /*0130*/  IMAD.WIDE R8, R11, 0x4, R8 ;  /* 0x000000040b087825 */ /* 0x004fca00078e0208 */
[----:B------:R2:W3:Y:S01]  /*0140*/  @!P4 LDG.E.EL.64 R2, desc[UR4][R8.64] ;  /* 0x000000040802c981 */ /* 0x0004e2000c2e1b00 */
[----:B------:R-:W-:Y:S02]  /*0150*/  CS2R R4, SRZ ;  /* 0x0000000000047805 */ /* 0x000fe4000001ff00 */
[----:B------:R-:W-:Y:S01]  /*0160*/  CS2R R6, SRZ ;  /* 0x0000000000067805 */ /* 0x000fe2000001ff00 */
[----:B----4-:R-:W-:-:S04]  /*0170*/  IMAD.WIDE R12, R0, 0x4, R12 ;  /* 0x00000004000c7825 */ /* 0x010fc800078e020c */
[C---:B-----5:R-:W-:Y:S01]  /*0180*/  IMAD.WIDE R14, R11.reuse, 0x4, R14 ;  /* 0x000000040b0e7825 */ /* 0x060fe200078e020e */
[----:B------:R-:W4:Y:S04]  /*0190*/  @!P4 LDG.E.64 R4, desc[UR4][R12.64] ;  /* 0x000000040c04c981 */ /* 0x000f28000c1e1b00 */
[----:B------:R5:W4:Y:S01]  /*01a0*/  @!P4 LDG.E.EL.64 R6, desc[UR4][R14.64] ;  /* 0x000000040e06c981 */ /* 0x000b22000c2e1b00 */
[----:B0-----:R-:W-:Y:S01]  /*01b0*/  IMAD.WIDE R16, R11, 0x4, R16 ;  /* 0x000000040b107825 */ /* 0x001fe200078e0210 */
[----:B--2---:R-:W-:-:S03]  /*01c0*/  CS2R R8, SRZ ;  /* 0x0000000000087805 */ /* 0x004fc6000001ff00 */
[----:B-1----:R-:W-:Y:S01]  /*01d0*/  IMAD.WIDE R18, R11, 0x4, R18 ;  /* 0x000000040b127825 */ /* 0x002fe200078e0212 */
[----:B------:R-:W-:-:S04]  /*01e0*/  CS2R R10, SRZ ;  /* 0x00000000000a7805 */ /* 0x000fc8000001ff00 */
[----:B------:R-:W2:Y:S04]  /*01f0*/  @!P4 LDG.E.EL.64 R8, desc[UR4][R18.64] ;  /* 0x000000041208c981 */ /* 0x000ea8000c2e1b00 */
[----:B------:R-:W2:Y:S01]  /*0200*/  @!P4 LDG.E.EL.64 R10, desc[UR4][R16.64] ;  /* 0x00000004100ac981 */ /* 0x000ea2000c2e1b00 */
[----:B-----5:R-:W-:Y:S01]  /*0210*/  HFMA2.MMA R15, -RZ, RZ, 1.625, 0 ;  /* 0x3e800000ff0f7435 */ /* 0x020fe200000001ff */
[----:B---3--:R-:W-:Y:S01]  /*0220*/  FADD R2, R2, 9.9999997473787516356e-06 ;  /* 0x3727c5ac02027421 */ /* 0x008fe20000000000 */
[----:B------:R-:W-:-:S03]  /*0230*/  FADD R12, R3, 9.9999997473787516356e-06 ;  /* 0x3727c5ac030c7421 */ /* 0x000fc60000000000 */
[----:B------:R0:W1:Y:S08]  /*0240*/  MUFU.SQRT R13, R2 ;  /* 0x00000002000d7308 */ /* 0x0000700000002000 */
[----:B------:R-:W3:Y:S01]  /*0250*/  MUFU.SQRT R14, R12 ;  /* 0x0000000c000e7308 */ /* 0x000ee20000002000 */
[----:B0-----:R-:W0:Y:S01]  /*0260*/  LDC.64 R2, c[0x0][0x238] ;  /* 0x00008e00ff027b82 */ /* 0x001e220000000a00 */
[----:B-1----:R-:W-:-:S02]  /*0270*/  FSETP.GT.AND P0, PT, R13, 8.50705917302346158658e+37, PT ;  /* 0x7e8000000d00780b */ /* 0x002fc40003f04000 */
[----:B------:R-:W-:Y:S02]  /*0280*/  FSETP.GEU.AND P2, PT, R13, 1.175494350822287508e-38, PT ;  /* 0x008000000d00780b */ /* 0x000fe40003f4e000 */
[C---:B---3--:R-:W-:Y:S02]  /*0290*/  FSETP.GT.AND P1, PT, R14.reuse, 8.50705917302346158658e+37, PT ;  /* 0x7e8000000e00780b */ /* 0x048fe40003f24000 */
[----:B------:R-:W-:-:S07]  /*02a0*/  FSETP.GEU.AND P3, PT, R14, 1.175494350822287508e-38, PT ;  /* 0x008000000e00780b */ /* 0x000fce0003f6e000 */
[----:B------:R-:W-:-:S04]  /*02b0*/  @P0 FMUL R13, R13, 0.25 ;  /* 0x3e8000000d0d0820 */ /* 0x000fc80000400000 */
[----:B------:R-:W-:Y:S01]  /*02c0*/  @!P2 FMUL R13, R13, 16777216 ;  /* 0x4b8000000d0da820 */ /* 0x000fe20000400000 */
[----:B------:R-:W-:-:S04]  /*02d0*/  @P1 FMUL R14, R14, 0.25 ;  /* 0x3e8000000e0e1820 */ /* 0x000fc80000400000 */
[----:B------:R-:W-:Y:S01]  /*02e0*/  @!P3 FMUL R14, R14, 16777216 ;  /* 0x4b8000000e0eb820 */ /* 0x000fe20000400000 */
[----:B------:R-:W1:Y:S01]  /*02f0*/  MUFU.RCP R13, R13 ;  /* 0x0000000d000d7308 */ /* 0x000e620000001000 */
[----:B------:R-:W-:-:S07]  /*0300*/  FSEL R12, R15, 1, P0 ;  /* 0x3f8000000f0c7808 */ /* 0x000fce0000000000 */
[----:B------:R-:W3:Y:S01]  /*0310*/  MUFU.RCP R14, R14 ;  /* 0x0000000e000e7308 */ /* 0x000ee20000001000 */
[----:B------:R-:W-:Y:S01]  /*0320*/  FSEL R15, R15, 1, P1 ;  /* 0x3f8000000f0f7808 */ /* 0x000fe20000800000 */
[----:B------:R-:W-:Y:S01]  /*0330*/  @!P2 FMUL R12, R12, 16777216 ;  /* 0x4b8000000c0ca820 */ /* 0x000fe20000400000 */
[----:B----4-:R-:W-:-:S03]  /*0340*/  FADD R4, -R6, R4 ;  /* 0x0000000406047221 */ /* 0x010fc60000000100 */
[----:B------:R-:W-:Y:S01]  /*0350*/  @!P3 FMUL R15, R15, 16777216 ;  /* 0x4b8000000f0fb820 */ /* 0x000fe20000400000 */
[----:B------:R-:W-:Y:S01]  /*0360*/  FADD R5, -R7, R5 ;  /* 0x0000000507057221 */ /* 0x000fe20000000100 */
[----:B-1----:R-:W-:Y:S02]  /*0370*/  FMUL R13, R13, R12 ;  /* 0x0000000c0d0d7220 */ /* 0x002fe40000400000 */
[----:B---3--:R-:W-:Y:S02]  /*0380*/  FMUL R6, R14, R15 ;  /* 0x0000000f0e067220 */ /* 0x008fe40000400000 */
[----:B------:R-:W-:Y:S02]  /*0390*/  FMUL R13, R4, R13 ;  /* 0x0000000d040d7220 */ /* 0x000fe40000400000 */
[----:B------:R-:W-:Y:S01]  /*03a0*/  FMUL R6, R5, R6 ;  /* 0x0000000605067220 */ /* 0x000fe20000400000 */
[----:B0-----:R-:W-:-:S04]  /*03b0*/  IMAD.WIDE R2, R0, 0x4, R2 ;  /* 0x0000000400027825 */ /* 0x001fc800078e0202 */
[----:B--2---:R-:W-:Y:S01]  /*03c0*/  FFMA R8, R13, R10, R8 ;  /* 0x0000000a0d087223 */ /* 0x004fe20000000008 */
[----:B------:R-:W-:Y:S01]  /*03d0*/  FFMA R9, R6, R11, R9 ;  /* 0x0000000b06097223 */ /* 0x000fe20000000009 */
[----:B------:R-:W-:Y:S06]  /*03e0*/  @P4 EXIT ;  /* 0x000000000000494d */ /* 0x000fec0003800000 */
[----:B------:R-:W-:Y:S01]  /*03f0*/  STG.E.64 desc[UR4][R2.64], R8 ;  /* 0x0000000802007986 */ /* 0x000fe2000c101b04 */
[----:B------:R-:W-:Y:S05]  /*0400*/  EXIT ;  /* 0x000000000000794d */ /* 0x000fea0003800000 */
.L_x_0:
[----:B------:R-:W-:-:S00]  /*0410*/  BRA `(.L_x_0) ;  /* 0xfffffffc00fc7947 */ /* 0x000fc0000383ffff */
[----:B------:R-:W-:-:S00]  /*0420*/  NOP ;  /* 0x0000000000007918 */ /* 0x000fc00000000000 */
        /* <DEDUP_REMOVED lines=13> */
.L_x_1:


//--------------------- .nv.global.init           --------------------------
	.section	.nv.global.init,"aw",@progbits
.nv.global.init:
	.type		_$_str,@object
	.size		_$_str,(_$_str_$_2 - _$_str)
_$_str:
        /*0000*/ 	.byte	0x5f, 0x5f, 0x43, 0x55, 0x44, 0x41, 0x5f, 0x46, 0x54, 0x5a, 0x00
	.type		_$_str_$_2,@object
	.size		_$_str_$_2,(.L_1 - _$_str_$_2)
_$_str_$_2:
        /*000b*/ 	.byte	0x5f, 0x5f, 0x43, 0x55, 0x44, 0x41, 0x5f, 0x50, 0x52, 0x45, 0x43, 0x5f, 0x53, 0x51, 0x52, 0x54
        /*001b*/ 	.byte	0x00
.L_1:


//--------------------- .nv.constant0.triton_poi_fused__native_batch_norm_legit_no_training_0 --------------------------
	.section	.nv.constant0.triton_poi_fused__native_batch_norm_legit_no_training_0,"a",@progbits
	.sectionflags	@""
	.align	4
.nv.constant0.triton_poi_fused__native_batch_norm_legit_no_training_0:
	.zero		580
